	.headerflags	@"EF_CUDA_TEXMODE_UNIFIED EF_CUDA_64BIT_ADDRESS EF_CUDA_SM80 EF_CUDA_VIRTUAL_SM(EF_CUDA_SM80)"
	.elftype	@"ET_EXEC"


//--------------------- .nv.info                  --------------------------
	.section	.nv.info,"",@"SHT_CUDA_INFO"
	.align	4


	//----- nvinfo : EIATTR_REGCOUNT
	.align		4
        /*0000*/ 	.byte	0x04, 0x2f
        /*0002*/ 	.short	(.L_4 - .L_3)
	.align		4
.L_3:
        /*0004*/ 	.word	index@(triton_)
        /*0008*/ 	.word	0x00000038


	//----- nvinfo : EIATTR_MIN_STACK_SIZE
	.align		4
.L_4:
        /*000c*/ 	.byte	0x04, 0x12
        /*000e*/ 	.short	(.L_6 - .L_5)
	.align		4
.L_5:
        /*0010*/ 	.word	index@(triton_)
        /*0014*/ 	.word	0x00000000


	//----- nvinfo : EIATTR_FRAME_SIZE
	.align		4
.L_6:
        /*0018*/ 	.byte	0x04, 0x11
        /*001a*/ 	.short	(.L_8 - .L_7)
	.align		4
.L_7:
        /*001c*/ 	.word	index@(triton_)
        /*0020*/ 	.word	0x00000000


	//----- nvinfo : EIATTR_MIN_STACK_SIZE
	.align		4
.L_8:
        /*0024*/ 	.byte	0x04, 0x12
        /*0026*/ 	.short	(.L_10 - .L_9)
	.align		4
.L_9:
        /*0028*/ 	.word	index@(triton_)
        /*002c*/ 	.word	0x00000000
.L_10:


//--------------------- .nv.info.triton_          --------------------------
	.section	.nv.info.triton_,"",@"SHT_CUDA_INFO"
	.sectionflags	@""
	.align	4


	//----- nvinfo : EIATTR_CUDA_API_VERSION
	.align		4
        /*0000*/ 	.byte	0x04, 0x37
        /*0002*/ 	.short	(.L_12 - .L_11)
.L_11:
        /*0004*/ 	.word	0x0000007c


	//----- nvinfo : EIATTR_SW2861232_WAR
	.align		4
.L_12:
        /*0008*/ 	.byte	0x01, 0x35
	.zero		2


	//----- nvinfo : EIATTR_PARAM_CBANK
	.align		4
        /*000c*/ 	.byte	0x04, 0x0a
        /*000e*/ 	.short	(.L_14 - .L_13)
	.align		4
.L_13:
        /*0010*/ 	.word	index@(.nv.constant0.triton_)
        /*0014*/ 	.short	0x0160
        /*0016*/ 	.short	0x005c


	//----- nvinfo : EIATTR_CBANK_PARAM_SIZE
	.align		4
.L_14:
        /*0018*/ 	.byte	0x03, 0x19
        /*001a*/ 	.short	0x005c


	//----- nvinfo : EIATTR_KPARAM_INFO
	.align		4
        /*001c*/ 	.byte	0x04, 0x17
        /*001e*/ 	.short	(.L_16 - .L_15)
.L_15:
        /*0020*/ 	.word	0x00000000
        /*0024*/ 	.short	0x000b
        /*0026*/ 	.short	0x0058
        /*0028*/ 	.byte	0x00, 0xf0, 0x11, 0x00


	//----- nvinfo : EIATTR_KPARAM_INFO
	.align		4
.L_16:
        /*002c*/ 	.byte	0x04, 0x17
        /*002e*/ 	.short	(.L_18 - .L_17)
.L_17:
        /*0030*/ 	.word	0x00000000
        /*0034*/ 	.short	0x000a
        /*0036*/ 	.short	0x0050
        /*0038*/ 	.byte	0x00, 0xf0, 0x21, 0x00


	//----- nvinfo : EIATTR_KPARAM_INFO
	.align		4
.L_18:
        /*003c*/ 	.byte	0x04, 0x17
        /*003e*/ 	.short	(.L_20 - .L_19)
.L_19:
        /*0040*/ 	.word	0x00000000
        /*0044*/ 	.short	0x0009
        /*0046*/ 	.short	0x0048
        /*0048*/ 	.byte	0x00, 0xf0, 0x21, 0x00


	//----- nvinfo : EIATTR_KPARAM_INFO
	.align		4
.L_20:
        /*004c*/ 	.byte	0x04, 0x17
        /*004e*/ 	.short	(.L_22 - .L_21)
.L_21:
        /*0050*/ 	.word	0x00000000
        /*0054*/ 	.short	0x0008
        /*0056*/ 	.short	0x0040
        /*0058*/ 	.byte	0x00, 0xf0, 0x21, 0x00


	//----- nvinfo : EIATTR_KPARAM_INFO
	.align		4
.L_22:
        /*005c*/ 	.byte	0x04, 0x17
        /*005e*/ 	.short	(.L_24 - .L_23)
.L_23:
        /*0060*/ 	.word	0x00000000
        /*0064*/ 	.short	0x0007
        /*0066*/ 	.short	0x0038
        /*0068*/ 	.byte	0x00, 0xf0, 0x21, 0x00


	//----- nvinfo : EIATTR_KPARAM_INFO
	.align		4
.L_24:
        /*006c*/ 	.byte	0x04, 0x17
        /*006e*/ 	.short	(.L_26 - .L_25)
.L_25:
        /*0070*/ 	.word	0x00000000
        /*0074*/ 	.short	0x0006
        /*0076*/ 	.short	0x0030
        /*0078*/ 	.byte	0x00, 0xf0, 0x21, 0x00


	//----- nvinfo : EIATTR_KPARAM_INFO
	.align		4
.L_26:
        /*007c*/ 	.byte	0x04, 0x17
        /*007e*/ 	.short	(.L_28 - .L_27)
.L_27:
        /*0080*/ 	.word	0x00000000
        /*0084*/ 	.short	0x0005
        /*0086*/ 	.short	0x0028
        /*0088*/ 	.byte	0x00, 0xf0, 0x21, 0x00


	//----- nvinfo : EIATTR_KPARAM_INFO
	.align		4
.L_28:
        /*008c*/ 	.byte	0x04, 0x17
        /*008e*/ 	.short	(.L_30 - .L_29)
.L_29:
        /*0090*/ 	.word	0x00000000
        /*0094*/ 	.short	0x0004
        /*0096*/ 	.short	0x0020
        /*0098*/ 	.byte	0x00, 0xf0, 0x21, 0x00


	//----- nvinfo : EIATTR_KPARAM_INFO
	.align		4
.L_30:
        /*009c*/ 	.byte	0x04, 0x17
        /*009e*/ 	.short	(.L_32 - .L_31)
.L_31:
        /*00a0*/ 	.word	0x00000000
        /*00a4*/ 	.short	0x0003
        /*00a6*/ 	.short	0x0018
        /*00a8*/ 	.byte	0x00, 0xf0, 0x21, 0x00


	//----- nvinfo : EIATTR_KPARAM_INFO
	.align		4
.L_32:
        /*00ac*/ 	.byte	0x04, 0x17
        /*00ae*/ 	.short	(.L_34 - .L_33)
.L_33:
        /*00b0*/ 	.word	0x00000000
        /*00b4*/ 	.short	0x0002
        /*00b6*/ 	.short	0x0010
        /*00b8*/ 	.byte	0x00, 0xf0, 0x21, 0x00


	//----- nvinfo : EIATTR_KPARAM_INFO
	.align		4
.L_34:
        /*00bc*/ 	.byte	0x04, 0x17
        /*00be*/ 	.short	(.L_36 - .L_35)
.L_35:
        /*00c0*/ 	.word	0x00000000
        /*00c4*/ 	.short	0x0001
        /*00c6*/ 	.short	0x0008
        /*00c8*/ 	.byte	0x00, 0xf0, 0x21, 0x00


	//----- nvinfo : EIATTR_KPARAM_INFO
	.align		4
.L_36:
        /*00cc*/ 	.byte	0x04, 0x17
        /*00ce*/ 	.short	(.L_38 - .L_37)
.L_37:
        /*00d0*/ 	.word	0x00000000
        /*00d4*/ 	.short	0x0000
        /*00d6*/ 	.short	0x0000
        /*00d8*/ 	.byte	0x00, 0xf0, 0x21, 0x00


	//----- nvinfo : EIATTR_MAXREG_COUNT
	.align		4
.L_38:
        /*00dc*/ 	.byte	0x03, 0x1b
        /*00de*/ 	.short	0x00ff


	//----- nvinfo : EIATTR_EXTERNS
	.align		4
        /*00e0*/ 	.byte	0x04, 0x0f
        /*00e2*/ 	.short	(.L_40 - .L_39)


	//   ....[0]....
	.align		4
.L_39:
        /*00e4*/ 	.word	index@(__assertfail)


	//----- nvinfo : EIATTR_SYSCALL_OFFSETS
	.align		4
.L_40:
        /*00e8*/ 	.byte	0x04, 0x46
        /*00ea*/ 	.short	(.L_42 - .L_41)


	//   ....[0]....
.L_41:
        /*00ec*/ 	.word	0x00000420


	//----- nvinfo : EIATTR_EXIT_INSTR_OFFSETS
	.align		4
.L_42:
        /*00f0*/ 	.byte	0x04, 0x1c
        /*00f2*/ 	.short	(.L_44 - .L_43)


	//   ....[0]....
.L_43:
        /*00f4*/ 	.word	0x00000b20


	//----- nvinfo : EIATTR_MAX_THREADS
	.align		4
.L_44:
        /*00f8*/ 	.byte	0x04, 0x05
        /*00fa*/ 	.short	(.L_46 - .L_45)
.L_45:
        /*00fc*/ 	.word	0x00000080
        /*0100*/ 	.word	0x00000001
        /*0104*/ 	.word	0x00000001


	//----- nvinfo : EIATTR_CRS_STACK_SIZE
	.align		4
.L_46:
        /*0108*/ 	.byte	0x04, 0x1e
        /*010a*/ 	.short	(.L_48 - .L_47)
.L_47:
        /*010c*/ 	.word	0x00000000
.L_48:


//--------------------- .nv.callgraph             --------------------------
	.section	.nv.callgraph,"",@"SHT_CUDA_CALLGRAPH"
	.align	4
	.sectionentsize	8
	.align		4
        /*0000*/ 	.word	0x00000000
	.align		4
        /*0004*/ 	.word	0xffffffff
	.align		4
        /*0008*/ 	.word	index@(triton_)
	.align		4
        /*000c*/ 	.word	index@(__assertfail)
	.align		4
        /*0010*/ 	.word	0x00000000
	.align		4
        /*0014*/ 	.word	0xfffffffe
	.align		4
        /*0018*/ 	.word	0x00000000
	.align		4
        /*001c*/ 	.word	0xfffffffd
	.align		4
        /*0020*/ 	.word	0x00000000
	.align		4
        /*0024*/ 	.word	0xfffffffc


//--------------------- .nv.rel.action            --------------------------
	.section	.nv.rel.action,"",@"SHT_CUDA_RELOCINFO"
	.align	8
	.sectionentsize	8
        /*0000*/ 	.byte	0x73, 0x00, 0x00, 0x00, 0x00, 0x00, 0x00, 0x00, 0x00, 0x00, 0x00, 0x11, 0x25, 0x00, 0x05, 0x36


//--------------------- .nv.constant4             --------------------------
	.section	.nv.constant4,"a",@progbits
	.align	8
	.align		8
.nv.constant4:
        /*0000*/ 	.dword	__assertfail
	.align		8
        /*0008*/ 	.dword	assertFunc_0
	.align		8
        /*0010*/ 	.dword	assertFile_0
	.align		8
        /*0018*/ 	.dword	assertMessage_0


//--------------------- .nv.constant0.triton_     --------------------------
	.section	.nv.constant0.triton_,"a",@progbits
	.sectionflags	@""
	.align	4
.nv.constant0.triton_:
	.zero		444


//--------------------- .text.triton_             --------------------------
	.section	.text.triton_,"ax",@progbits
	.sectioninfo	@"SHI_REGISTERS=56"
	.align	128
        .global         triton_
        .type           triton_,@function
        .size           triton_,(.L_x_3 - triton_)
        .other          triton_,@"STO_CUDA_ENTRY STV_DEFAULT"
triton_:
.text.triton_:
[----:B------:R-:W-:Y:S02]  /*0000*/  IMAD.MOV.U32 R1, RZ, RZ, c[0x0][0x28] ;  /* 0x00000a00ff017624 */ /* 0x000fe400078e00ff */
[----:B------:R-:W0:Y:S01]  /*0010*/  S2R R0, SR_TID.X ;  /* 0x0000000000007919 */ /* 0x000e220000002100 */
[----:B------:R-:W-:Y:S01]  /*0020*/  HFMA2.MMA R22, -RZ, RZ, 0, 4.76837158203125e-07 ;  /* 0x00000008ff167435 */ /* 0x000fe200000001ff */
[----:B------:R-:W-:Y:S02]  /*0030*/  ULDC.64 UR36, c[0x0][0x118] ;  /* 0x0000460000247ab9 */ /* 0x000fe40000000a00 */
[----:B------:R-:W1:Y:S01]  /*0040*/  S2R R3, SR_CTAID.X ;  /* 0x0000000000037919 */ /* 0x000e620000002500 */
[----:B0-----:R-:W-:-:S05]  /*0050*/  IMAD.SHL.U32 R0, R0, 0x4, RZ ;  /* 0x0000000400007824 */ /* 0x001fca00078e00ff */
[----:B------:R-:W-:-:S05]  /*0060*/  LOP3.LUT R0, R0, 0x1fc, RZ, 0xc0, !PT ;  /* 0x000001fc00007812 */ /* 0x000fca00078ec0ff */
[----:B-1----:R-:W-:-:S05]  /*0070*/  IMAD R18, R3, 0x400, R0 ;  /* 0x0000040003127824 */ /* 0x002fca00078e0200 */
[----:B------:R-:W-:Y:S02]  /*0080*/  SHF.R.S32.HI R0, RZ, 0x1f, R18 ;  /* 0x0000001fff007819 */ /* 0x000fe40000011412 */
[----:B------:R-:W-:Y:S02]  /*0090*/  IADD3 R19, R18, 0x200, RZ ;  /* 0x0000020012137810 */ /* 0x000fe40007ffe0ff */
[C---:B------:R-:W-:Y:S02]  /*00a0*/  LEA.HI R45, R0.reuse, R18, RZ, 0xe ;  /* 0x00000012002d7211 */ /* 0x040fe400078f70ff */
[----:B------:R-:W-:Y:S02]  /*00b0*/  LEA.HI R16, R0, R19, RZ, 0xe ;  /* 0x0000001300107211 */ /* 0x000fe400078f70ff */
[----:B------:R-:W-:Y:S02]  /*00c0*/  SHF.R.S32.HI R45, RZ, 0xe, R45 ;  /* 0x0000000eff2d7819 */ /* 0x000fe4000001142d */
[----:B------:R-:W-:-:S03]  /*00d0*/  SHF.R.S32.HI R16, RZ, 0xe, R16 ;  /* 0x0000000eff107819 */ /* 0x000fc60000011410 */
[----:B------:R-:W-:-:S04]  /*00e0*/  IMAD.WIDE R2, R45, R22, c[0x0][0x160] ;  /* 0x000058002d027625 */ /* 0x000fc800078e0216 */
[-C--:B------:R-:W-:Y:S02]  /*00f0*/  IMAD.WIDE R4, R16, R22.reuse, c[0x0][0x160] ;  /* 0x0000580010047625 */ /* 0x080fe400078e0216 */
[----:B------:R-:W2:Y:S04]  /*0100*/  LDG.E.EL.64 R2, [R2.64] ;  /* 0x0000002402027981 */ /* 0x000ea8000c2e1b00 */
[----:B------:R-:W3:Y:S01]  /*0110*/  LDG.E.EL.64 R4, [R4.64] ;  /* 0x0000002404047981 */ /* 0x000ee2000c2e1b00 */
[----:B------:R-:W-:-:S04]  /*0120*/  IMAD.WIDE R52, R45, R22, c[0x0][0x170] ;  /* 0x00005c002d347625 */ /* 0x000fc800078e0216 */
[CC--:B------:R-:W-:Y:S02]  /*0130*/  IMAD.WIDE R38, R16.reuse, R22.reuse, c[0x0][0x170] ;  /* 0x00005c0010267625 */ /* 0x0c0fe400078e0216 */
[----:B------:R-:W5:Y:S02]  /*0140*/  LDG.E.EL.64 R52, [R52.64] ;  /* 0x0000002434347981 */ /* 0x000f64000c2e1b00 */
[CC--:B------:R-:W-:Y:S02]  /*0150*/  IMAD.WIDE R46, R45.reuse, R22.reuse, c[0x0][0x180] ;  /* 0x000060002d2e7625 */ /* 0x0c0fe400078e0216 */
[----:B------:R-:W5:Y:S02]  /*0160*/  LDG.E.EL.64 R38, [R38.64] ;  /* 0x0000002426267981 */ /* 0x000f64000c2e1b00 */
[-C--:B------:R-:W-:Y:S02]  /*0170*/  IMAD.WIDE R30, R16, R22.reuse, c[0x0][0x180] ;  /* 0x00006000101e7625 */ /* 0x080fe400078e0216 */
[----:B------:R-:W5:Y:S02]  /*0180*/  LDG.E.EL.64 R46, [R46.64] ;  /* 0x000000242e2e7981 */ /* 0x000f64000c2e1b00 */
[----:B------:R-:W-:-:S02]  /*0190*/  IMAD.WIDE R28, R45, R22, c[0x0][0x190] ;  /* 0x000064002d1c7625 */ /* 0x000fc400078e0216 */
[----:B------:R-:W5:Y:S02]  /*01a0*/  LDG.E.EL.64 R30, [R30.64] ;  /* 0x000000241e1e7981 */ /* 0x000f64000c2e1b00 */
[CC--:B------:R-:W-:Y:S02]  /*01b0*/  IMAD.WIDE R26, R16.reuse, R22.reuse, c[0x0][0x190] ;  /* 0x00006400101a7625 */ /* 0x0c0fe400078e0216 */
[----:B------:R-:W5:Y:S02]  /*01c0*/  LDG.E.EL.64 R28, [R28.64] ;  /* 0x000000241c1c7981 */ /* 0x000f64000c2e1b00 */
[-C--:B------:R-:W-:Y:S02]  /*01d0*/  IMAD.WIDE R24, R45, R22.reuse, c[0x0][0x1a0] ;  /* 0x000068002d187625 */ /* 0x080fe400078e0216 */
[----:B------:R-:W5:Y:S02]  /*01e0*/  LDG.E.EL.64 R26, [R26.64] ;  /* 0x000000241a1a7981 */ /* 0x000f64000c2e1b00 */
[----:B------:R-:W-:-:S02]  /*01f0*/  IMAD.WIDE R22, R16, R22, c[0x0][0x1a0] ;  /* 0x0000680010167625 */ /* 0x000fc400078e0216 */
[----:B------:R-:W5:Y:S04]  /*0200*/  LDG.E.EL.64 R24, [R24.64] ;  /* 0x0000002418187981 */ /* 0x000f68000c2e1b00 */
[----:B------:R-:W5:Y:S01]  /*0210*/  LDG.E.EL.64 R22, [R22.64] ;  /* 0x0000002416167981 */ /* 0x000f62000c2e1b00 */
[----:B------:R-:W-:Y:S01]  /*0220*/  BSSY B6, `(.L_x_0) ;  /* 0x0000021000067945 */ /* 0x000fe20003800000 */
[----:B--2---:R-:W-:Y:S02]  /*0230*/  SHF.R.U32.HI R7, RZ, 0x14, R3 ;  /* 0x00000014ff077819 */ /* 0x004fe40000011603 */
[----:B---3--:R-:W-:Y:S02]  /*0240*/  SHF.R.U32.HI R17, RZ, 0x14, R5 ;  /* 0x00000014ff117819 */ /* 0x008fe40000011605 */
[----:B------:R-:W-:-:S02]  /*0250*/  LOP3.LUT R7, R7, 0x800, RZ, 0xc0, !PT ;  /* 0x0000080007077812 */ /* 0x000fc400078ec0ff */
[----:B------:R-:W-:Y:S02]  /*0260*/  LOP3.LUT R17, R17, 0x800, RZ, 0xc0, !PT ;  /* 0x0000080011117812 */ /* 0x000fe400078ec0ff */
[----:B------:R-:W-:Y:S02]  /*0270*/  IADD3 R36, P1, R2, R7, RZ ;  /* 0x0000000702247210 */ /* 0x000fe40007f3e0ff */
[----:B------:R-:W-:-:S03]  /*0280*/  IADD3 R17, P0, R4, R17, RZ ;  /* 0x0000001104117210 */ /* 0x000fc60007f1e0ff */
[----:B------:R-:W-:Y:S01]  /*0290*/  IMAD.X R37, RZ, RZ, R3, P1 ;  /* 0x000000ffff257224 */ /* 0x000fe200008e0603 */
[----:B------:R-:W-:Y:S01]  /*02a0*/  LOP3.LUT R0, R17, R36, RZ, 0xfc, !PT ;  /* 0x0000002411007212 */ /* 0x000fe200078efcff */
[----:B------:R-:W-:-:S03]  /*02b0*/  IMAD.X R2, RZ, RZ, R5, P0 ;  /* 0x000000ffff027224 */ /* 0x000fc600000e0605 */
[----:B------:R-:W-:Y:S02]  /*02c0*/  ISETP.GE.U32.AND P0, PT, R0, 0x800, PT ;  /* 0x000008000000780c */ /* 0x000fe40003f06070 */
[----:B------:R-:W-:-:S04]  /*02d0*/  LOP3.LUT R0, R2, R37, RZ, 0xfc, !PT ;  /* 0x0000002502007212 */ /* 0x000fc800078efcff */
[----:B------:R-:W-:-:S13]  /*02e0*/  ISETP.GE.U32.AND.EX P0, PT, R0, RZ, PT, P0 ;  /* 0x000000ff0000720c */ /* 0x000fda0003f06100 */
[----:B------:R-:W-:Y:S05]  /*02f0*/  @!P0 BRA `(.L_x_1) ;  /* 0x0000013000008947 */ /* 0x000fea0003800000 */
[----:B------:R-:W-:Y:S01]  /*0300*/  MOV R14, 0x0 ;  /* 0x00000000000e7802 */ /* 0x000fe20000000f00 */
[----:B------:R-:W-:Y:S01]  /*0310*/  IMAD.MOV.U32 R4, RZ, RZ, c[0x4][0x18] ;  /* 0x01000600ff047624 */ /* 0x000fe200078e00ff */
[----:B------:R-:W-:Y:S01]  /*0320*/  MOV R5, c[0x4][0x1c] ;  /* 0x0100070000057a02 */ /* 0x000fe20000000f00 */
[----:B------:R-:W-:Y:S01]  /*0330*/  IMAD.MOV.U32 R6, RZ, RZ, c[0x4][0x10] ;  /* 0x01000400ff067624 */ /* 0x000fe200078e00ff */
[----:B------:R-:W-:Y:S01]  /*0340*/  MOV R8, 0x34b ;  /* 0x0000034b00087802 */ /* 0x000fe20000000f00 */
[----:B------:R-:W-:Y:S01]  /*0350*/  IMAD.MOV.U32 R7, RZ, RZ, c[0x4][0x14] ;  /* 0x01000500ff077624 */ /* 0x000fe200078e00ff */
[----:B------:R-:W0:Y:S01]  /*0360*/  LDC.64 R14, c[0x4][R14] ;  /* 0x010000000e0e7b82 */ /* 0x000e220000000a00 */
[----:B------:R-:W-:Y:S01]  /*0370*/  IMAD.MOV.U32 R10, RZ, RZ, c[0x4][0x8] ;  /* 0x01000200ff0a7624 */ /* 0x000fe200078e00ff */
[----:B------:R-:W-:Y:S01]  /*0380*/  MOV R12, 0x1 ;  /* 0x00000001000c7802 */ /* 0x000fe20000000f00 */
[----:B------:R-:W-:Y:S02]  /*0390*/  IMAD.MOV.U32 R11, RZ, RZ, c[0x4][0xc] ;  /* 0x01000300ff0b7624 */ /* 0x000fe400078e00ff */
[----:B------:R-:W-:-:S03]  /*03a0*/  IMAD.MOV.U32 R13, RZ, RZ, RZ ;  /* 0x000000ffff0d7224 */ /* 0x000fc600078e00ff */
[----:B------:R-:W-:-:S04]  /*03b0*/  LEPC R20 ;  /* 0x000000000014734e */ /* 0x000fc80000000000 */
[----:B------:R-:W-:Y:S02]  /*03c0*/  MOV R3, 0x430 ;  /* 0x0000043000037802 */ /* 0x000fe40000000f00 */
[----:B------:R-:W-:-:S02]  /*03d0*/  MOV R0, 0x3b0 ;  /* 0x000003b000007802 */ /* 0x000fc40000000f00 */
[----:B------:R-:W-:Y:S02]  /*03e0*/  MOV R9, 0x0 ;  /* 0x0000000000097802 */ /* 0x000fe40000000f00 */
[----:B------:R-:W-:Y:S02]  /*03f0*/  MOV R32, 0x0 ;  /* 0x0000000000207802 */ /* 0x000fe40000000f00 */
[----:B------:R-:W-:-:S04]  /*0400*/  IADD3 R20, P0, P1, -R0, R3, R20 ;  /* 0x0000000300147210 */ /* 0x000fc8000791e114 */
[----:B------:R-:W-:-:S04]  /*0410*/  IADD3.X R21, ~R32, R9, R21, P0, P1 ;  /* 0x0000000920157210 */ /* 0x000fc800007e2515 */
[----:B0----5:R-:W-:Y:S05]  /*0420*/  CALL.ABS.NOINC R14 ;  /* 0x000000000e007343 */ /* 0x021fea0003c00000 */
.L_x_1:
[----:B------:R-:W-:Y:S05]  /*0430*/  BSYNC B6 ;  /* 0x0000000000067941 */ /* 0x000fea0003800000 */
.L_x_0:
[----:B-----5:R-:W-:Y:S01]  /*0440*/  SHF.R.U32.HI R5, RZ, 0x14, R53 ;  /* 0x00000014ff057819 */ /* 0x020fe20000011635 */
[----:B------:R-:W-:Y:S01]  /*0450*/  IMAD R45, R45, -0x4000, R18 ;  /* 0xffffc0002d2d7824 */ /* 0x000fe200078e0212 */
[----:B------:R-:W-:Y:S02]  /*0460*/  LEA R4, P0, R36, c[0x0][0x168], 0x10 ;  /* 0x00005a0024047a11 */ /* 0x000fe400078080ff */
[----:B------:R-:W-:Y:S02]  /*0470*/  LOP3.LUT R5, R5, 0x800, RZ, 0xc0, !PT ;  /* 0x0000080005057812 */ /* 0x000fe400078ec0ff */
[----:B------:R-:W-:Y:S02]  /*0480*/  SHF.R.U32.HI R3, RZ, 0x14, R47 ;  /* 0x00000014ff037819 */ /* 0x000fe4000001162f */
[----:B------:R-:W-:Y:S02]  /*0490*/  IADD3 R6, P1, R52, R5, RZ ;  /* 0x0000000534067210 */ /* 0x000fe40007f3e0ff */
[----:B------:R-:W-:-:S02]  /*04a0*/  LEA.HI.X R5, R36, c[0x0][0x16c], R37, 0x10, P0 ;  /* 0x00005b0024057a11 */ /* 0x000fc400000f8425 */
[----:B------:R-:W-:Y:S01]  /*04b0*/  LOP3.LUT R3, R3, 0x800, RZ, 0xc0, !PT ;  /* 0x0000080003037812 */ /* 0x000fe200078ec0ff */
[----:B------:R-:W-:Y:S01]  /*04c0*/  IMAD.X R53, RZ, RZ, R53, P1 ;  /* 0x000000ffff357224 */ /* 0x000fe200008e0635 */
[----:B------:R-:W-:Y:S01]  /*04d0*/  LEA R8, P0, R6, c[0x0][0x178], 0x10 ;  /* 0x00005e0006087a11 */ /* 0x000fe200078080ff */
[C---:B------:R-:W-:Y:S01]  /*04e0*/  IMAD.WIDE R4, R45.reuse, 0x4, R4 ;  /* 0x000000042d047825 */ /* 0x040fe200078e0204 */
[----:B------:R-:W-:Y:S02]  /*04f0*/  IADD3 R0, P1, R46, R3, RZ ;  /* 0x000000032e007210 */ /* 0x000fe40007f3e0ff */
[----:B------:R-:W-:Y:S02]  /*0500*/  LEA.HI.X R9, R6, c[0x0][0x17c], R53, 0x10, P0 ;  /* 0x00005f0006097a11 */ /* 0x000fe400000f8435 */
[----:B------:R-:W-:Y:S01]  /*0510*/  IADD3.X R47, RZ, R47, RZ, P1, !PT ;  /* 0x0000002fff2f7210 */ /* 0x000fe20000ffe4ff */
[----:B------:R-:W2:Y:S01]  /*0520*/  LDG.E.128 R4, [R4.64] ;  /* 0x0000002404047981 */ /* 0x000ea2000c1e1d00 */
[----:B------:R-:W-:Y:S01]  /*0530*/  LEA R12, P0, R0, c[0x0][0x188], 0x10 ;  /* 0x00006200000c7a11 */ /* 0x000fe200078080ff */
[----:B------:R-:W-:-:S03]  /*0540*/  IMAD.WIDE R8, R45, 0x4, R8 ;  /* 0x000000042d087825 */ /* 0x000fc600078e0208 */
[----:B------:R-:W-:-:S03]  /*0550*/  LEA.HI.X R13, R0, c[0x0][0x18c], R47, 0x10, P0 ;  /* 0x00006300000d7a11 */ /* 0x000fc600000f842f */
[----:B------:R-:W2:Y:S02]  /*0560*/  LDG.E.128 R8, [R8.64] ;  /* 0x0000002408087981 */ /* 0x000ea4000c1e1d00 */
[----:B------:R-:W-:-:S06]  /*0570*/  IMAD.WIDE R12, R45, 0x4, R12 ;  /* 0x000000042d0c7825 */ /* 0x000fcc00078e020c */
[----:B------:R-:W3:Y:S01]  /*0580*/  LDG.E.128 R12, [R12.64] ;  /* 0x000000240c0c7981 */ /* 0x000ee2000c1e1d00 */
[----:B------:R-:W-:-:S04]  /*0590*/  SHF.R.U32.HI R3, RZ, 0x14, R29 ;  /* 0x00000014ff037819 */ /* 0x000fc8000001161d */
[----:B------:R-:W-:-:S04]  /*05a0*/  LOP3.LUT R3, R3, 0x800, RZ, 0xc0, !PT ;  /* 0x0000080003037812 */ /* 0x000fc800078ec0ff */
[----:B------:R-:W-:Y:S02]  /*05b0*/  IADD3 R0, P0, R28, R3, RZ ;  /* 0x000000031c007210 */ /* 0x000fe40007f1e0ff */
[----:B------:R-:W-:Y:S02]  /*05c0*/  SHF.R.U32.HI R3, RZ, 0x14, R25 ;  /* 0x00000014ff037819 */ /* 0x000fe40000011619 */
[----:B------:R-:W-:Y:S02]  /*05d0*/  SHF.R.U32.HI R33, RZ, 0x14, R39 ;  /* 0x00000014ff217819 */ /* 0x000fe40000011627 */
[----:B------:R-:W-:Y:S01]  /*05e0*/  LOP3.LUT R3, R3, 0x800, RZ, 0xc0, !PT ;  /* 0x0000080003037812 */ /* 0x000fe200078ec0ff */
[----:B------:R-:W-:Y:S01]  /*05f0*/  IMAD R16, R16, -0x4000, R19 ;  /* 0xffffc00010107824 */ /* 0x000fe200078e0213 */
[----:B------:R-:W-:Y:S02]  /*0600*/  LOP3.LUT R33, R33, 0x800, RZ, 0xc0, !PT ;  /* 0x0000080021217812 */ /* 0x000fe400078ec0ff */
[----:B------:R-:W-:-:S02]  /*0610*/  IADD3 R3, P1, R24, R3, RZ ;  /* 0x0000000318037210 */ /* 0x000fc40007f3e0ff */
[----:B------:R-:W-:Y:S01]  /*0620*/  SHF.R.U32.HI R19, RZ, 0x14, R31 ;  /* 0x00000014ff137819 */ /* 0x000fe2000001161f */
[----:B------:R-:W-:Y:S01]  /*0630*/  IMAD.X R29, RZ, RZ, R29, P0 ;  /* 0x000000ffff1d7224 */ /* 0x000fe200000e061d */
[----:B------:R-:W-:Y:S01]  /*0640*/  IADD3 R33, P0, R38, R33, RZ ;  /* 0x0000002126217210 */ /* 0x000fe20007f1e0ff */
[----:B------:R-:W-:Y:S01]  /*0650*/  IMAD.X R24, RZ, RZ, R25, P1 ;  /* 0x000000ffff187224 */ /* 0x000fe200008e0619 */
[----:B------:R-:W-:Y:S02]  /*0660*/  LOP3.LUT R19, R19, 0x800, RZ, 0xc0, !PT ;  /* 0x0000080013137812 */ /* 0x000fe400078ec0ff */
[----:B------:R-:W-:Y:S02]  /*0670*/  SHF.R.U32.HI R25, RZ, 0x14, R27 ;  /* 0x00000014ff197819 */ /* 0x000fe4000001161b */
[----:B------:R-:W-:Y:S02]  /*0680*/  IADD3.X R38, RZ, R39, RZ, P0, !PT ;  /* 0x00000027ff267210 */ /* 0x000fe400007fe4ff */
[----:B------:R-:W-:-:S02]  /*0690*/  IADD3 R34, P0, R30, R19, RZ ;  /* 0x000000131e227210 */ /* 0x000fc40007f1e0ff */
[----:B------:R-:W-:Y:S02]  /*06a0*/  SHF.R.U32.HI R19, RZ, 0x14, R23 ;  /* 0x00000014ff137819 */ /* 0x000fe40000011617 */
[----:B------:R-:W-:Y:S02]  /*06b0*/  LOP3.LUT R25, R25, 0x800, RZ, 0xc0, !PT ;  /* 0x0000080019197812 */ /* 0x000fe400078ec0ff */
[----:B------:R-:W-:Y:S02]  /*06c0*/  LOP3.LUT R19, R19, 0x800, RZ, 0xc0, !PT ;  /* 0x0000080013137812 */ /* 0x000fe400078ec0ff */
[----:B------:R-:W-:Y:S01]  /*06d0*/  IADD3 R25, P1, R26, R25, RZ ;  /* 0x000000191a197210 */ /* 0x000fe20007f3e0ff */
[----:B------:R-:W-:Y:S01]  /*06e0*/  IMAD.X R31, RZ, RZ, R31, P0 ;  /* 0x000000ffff1f7224 */ /* 0x000fe200000e061f */
[----:B------:R-:W-:Y:S02]  /*06f0*/  LEA R20, P0, R17, c[0x0][0x168], 0x10 ;  /* 0x00005a0011147a11 */ /* 0x000fe400078080ff */
[----:B------:R-:W-:Y:S01]  /*0700*/  IADD3 R19, P2, R22, R19, RZ ;  /* 0x0000001316137210 */ /* 0x000fe20007f5e0ff */
[----:B------:R-:W-:Y:S01]  /*0710*/  IMAD.X R28, RZ, RZ, R27, P1 ;  /* 0x000000ffff1c7224 */ /* 0x000fe200008e061b */
[----:B------:R-:W-:-:S02]  /*0720*/  LEA R22, P1, R0, c[0x0][0x198], 0x10 ;  /* 0x0000660000167a11 */ /* 0x000fc400078280ff */
[----:B------:R-:W-:Y:S02]  /*0730*/  LEA.HI.X R21, R17, c[0x0][0x16c], R2, 0x10, P0 ;  /* 0x00005b0011157a11 */ /* 0x000fe400000f8402 */
[----:B------:R-:W-:Y:S02]  /*0740*/  IADD3.X R26, RZ, R23, RZ, P2, !PT ;  /* 0x00000017ff1a7210 */ /* 0x000fe400017fe4ff */
[----:B------:R-:W-:Y:S02]  /*0750*/  LEA R2, P2, R3, c[0x0][0x1a8], 0x10 ;  /* 0x00006a0003027a11 */ /* 0x000fe400078480ff */
[----:B------:R-:W-:Y:S02]  /*0760*/  LEA R32, P0, R33, c[0x0][0x178], 0x10 ;  /* 0x00005e0021207a11 */ /* 0x000fe400078080ff */
[----:B------:R-:W-:Y:S02]  /*0770*/  LEA.HI.X R23, R0, c[0x0][0x19c], R29, 0x10, P1 ;  /* 0x0000670000177a11 */ /* 0x000fe400008f841d */
[----:B------:R-:W-:-:S02]  /*0780*/  LEA.HI.X R3, R3, c[0x0][0x1ac], R24, 0x10, P2 ;  /* 0x00006b0003037a11 */ /* 0x000fc400010f8418 */
[----:B------:R-:W-:Y:S02]  /*0790*/  LEA.HI.X R33, R33, c[0x0][0x17c], R38, 0x10, P0 ;  /* 0x00005f0021217a11 */ /* 0x000fe400000f8426 */
[----:B------:R-:W-:Y:S01]  /*07a0*/  LEA R36, P1, R25, c[0x0][0x198], 0x10 ;  /* 0x0000660019247a11 */ /* 0x000fe200078280ff */
[----:B------:R-:W-:Y:S01]  /*07b0*/  IMAD.WIDE R22, R45, 0x4, R22 ;  /* 0x000000042d167825 */ /* 0x000fe200078e0216 */
[C---:B------:R-:W-:Y:S02]  /*07c0*/  LEA R30, P0, R34.reuse, c[0x0][0x188], 0x10 ;  /* 0x00006200221e7a11 */ /* 0x040fe400078080ff */
[----:B------:R-:W-:Y:S02]  /*07d0*/  LEA R24, P2, R19, c[0x0][0x1a8], 0x10 ;  /* 0x00006a0013187a11 */ /* 0x000fe400078480ff */
[----:B------:R-:W-:Y:S02]  /*07e0*/  LEA.HI.X R37, R25, c[0x0][0x19c], R28, 0x10, P1 ;  /* 0x0000670019257a11 */ /* 0x000fe400008f841c */
[----:B------:R-:W-:-:S02]  /*07f0*/  LEA.HI.X R31, R34, c[0x0][0x18c], R31, 0x10, P0 ;  /* 0x00006300221f7a11 */ /* 0x000fc400000f841f */
[----:B------:R-:W-:Y:S01]  /*0800*/  LEA.HI.X R25, R19, c[0x0][0x1ac], R26, 0x10, P2 ;  /* 0x00006b0013197a11 */ /* 0x000fe200010f841a */
[----:B------:R-:W-:-:S04]  /*0810*/  IMAD.WIDE R26, R45, 0x4, R2 ;  /* 0x000000042d1a7825 */ /* 0x000fc800078e0202 */
[C---:B------:R-:W-:Y:S02]  /*0820*/  IMAD.WIDE R28, R16.reuse, 0x4, R20 ;  /* 0x00000004101c7825 */ /* 0x040fe400078e0214 */
[----:B------:R-:W4:Y:S02]  /*0830*/  LDG.E.128 R20, [R22.64] ;  /* 0x0000002416147981 */ /* 0x000f24000c1e1d00 */
[----:B------:R-:W-:-:S04]  /*0840*/  IMAD.WIDE R32, R16, 0x4, R32 ;  /* 0x0000000410207825 */ /* 0x000fc800078e0220 */
[C---:B------:R-:W-:Y:S02]  /*0850*/  IMAD.WIDE R2, R16.reuse, 0x4, R30 ;  /* 0x0000000410027825 */ /* 0x040fe400078e021e */
[----:B------:R-:W4:Y:S02]  /*0860*/  LDG.E.128 R28, [R28.64] ;  /* 0x000000241c1c7981 */ /* 0x000f24000c1e1d00 */
[C---:B------:R-:W-:Y:S02]  /*0870*/  IMAD.WIDE R36, R16.reuse, 0x4, R36 ;  /* 0x0000000410247825 */ /* 0x040fe400078e0224 */
[----:B------:R-:W4:Y:S02]  /*0880*/  LDG.E.128 R32, [R32.64] ;  /* 0x0000002420207981 */ /* 0x000f24000c1e1d00 */
[----:B------:R-:W-:Y:S02]  /*0890*/  IMAD.WIDE R16, R16, 0x4, R24 ;  /* 0x0000000410107825 */ /* 0x000fe400078e0218 */
[----:B------:R-:W4:Y:S04]  /*08a0*/  LDG.E.128 R24, [R26.64] ;  /* 0x000000241a187981 */ /* 0x000f28000c1e1d00 */
[----:B------:R-:W4:Y:S01]  /*08b0*/  LDG.E.128 R36, [R36.64] ;  /* 0x0000002424247981 */ /* 0x000f22000c1e1d00 */
[----:B--2---:R-:W-:-:S02]  /*08c0*/  FADD R0, R5, R9 ;  /* 0x0000000905007221 */ /* 0x004fc40000000000 */
[----:B------:R-:W-:Y:S02]  /*08d0*/  FADD R19, R4, R8 ;  /* 0x0000000804137221 */ /* 0x000fe40000000000 */
[----:B------:R-:W-:Y:S02]  /*08e0*/  FADD R9, R6, R10 ;  /* 0x0000000a06097221 */ /* 0x000fe40000000000 */
[----:B------:R-:W-:Y:S02]  /*08f0*/  FADD R40, R7, R11 ;  /* 0x0000000b07287221 */ /* 0x000fe40000000000 */
[----:B------:R0:W2:Y:S01]  /*0900*/  LDG.E.128 R4, [R2.64] ;  /* 0x0000002402047981 */ /* 0x0000a2000c1e1d00 */
[----:B---3--:R-:W-:Y:S02]  /*0910*/  FADD R0, R0, R13 ;  /* 0x0000000d00007221 */ /* 0x008fe40000000000 */
[----:B------:R-:W-:Y:S02]  /*0920*/  FADD R13, R9, R14 ;  /* 0x0000000e090d7221 */ /* 0x000fe40000000000 */
[----:B------:R-:W3:Y:S01]  /*0930*/  LDG.E.128 R8, [R16.64] ;  /* 0x0000002410087981 */ /* 0x000ee2000c1e1d00 */
[----:B------:R-:W-:-:S02]  /*0940*/  FADD R19, R19, R12 ;  /* 0x0000000c13137221 */ /* 0x000fc40000000000 */
[----:B------:R-:W-:Y:S02]  /*0950*/  FADD R40, R40, R15 ;  /* 0x0000000f28287221 */ /* 0x000fe40000000000 */
[----:B----4-:R-:W-:Y:S02]  /*0960*/  FADD R0, R0, R21 ;  /* 0x0000001500007221 */ /* 0x010fe40000000000 */
[----:B------:R-:W-:Y:S02]  /*0970*/  FADD R13, R13, R22 ;  /* 0x000000160d0d7221 */ /* 0x000fe40000000000 */
[----:B------:R-:W-:Y:S02]  /*0980*/  FADD R19, R19, R20 ;  /* 0x0000001413137221 */ /* 0x000fe40000000000 */
[----:B0-----:R-:W-:Y:S02]  /*0990*/  FADD R3, R28, R32 ;  /* 0x000000201c037221 */ /* 0x001fe40000000000 */
[----:B------:R-:W-:-:S02]  /*09a0*/  FADD R2, R31, R35 ;  /* 0x000000231f027221 */ /* 0x000fc40000000000 */
[----:B------:R-:W-:Y:S02]  /*09b0*/  FADD R25, R0, R25 ;  /* 0x0000001900197221 */ /* 0x000fe40000000000 */
[----:B------:R-:W-:Y:S02]  /*09c0*/  FADD R26, R13, R26 ;  /* 0x0000001a0d1a7221 */ /* 0x000fe40000000000 */
[----:B------:R-:W-:Y:S02]  /*09d0*/  FADD R0, R29, R33 ;  /* 0x000000211d007221 */ /* 0x000fe40000000000 */
[----:B------:R-:W-:Y:S02]  /*09e0*/  FADD R13, R30, R34 ;  /* 0x000000221e0d7221 */ /* 0x000fe40000000000 */
[----:B------:R-:W-:Y:S02]  /*09f0*/  FADD R24, R19, R24 ;  /* 0x0000001813187221 */ /* 0x000fe40000000000 */
[----:B------:R-:W-:-:S02]  /*0a00*/  FADD R40, R40, R23 ;  /* 0x0000001728287221 */ /* 0x000fc40000000000 */
[----:B------:R-:W-:Y:S02]  /*0a10*/  IMAD.MOV.U32 R19, RZ, RZ, 0x4 ;  /* 0x00000004ff137424 */ /* 0x000fe400078e00ff */
[----:B------:R-:W-:Y:S02]  /*0a20*/  FADD R27, R40, R27 ;  /* 0x0000001b281b7221 */ /* 0x000fe40000000000 */
[----:B------:R-:W-:-:S05]  /*0a30*/  IMAD.WIDE R18, R18, R19, c[0x0][0x1b0] ;  /* 0x00006c0012127625 */ /* 0x000fca00078e0213 */
[----:B------:R-:W-:Y:S01]  /*0a40*/  STG.E.128 [R18.64], R24 ;  /* 0x0000001812007986 */ /* 0x000fe2000c101d24 */
[----:B--2---:R-:W-:Y:S02]  /*0a50*/  FADD R3, R3, R4 ;  /* 0x0000000403037221 */ /* 0x004fe40000000000 */
[----:B------:R-:W-:Y:S02]  /*0a60*/  FADD R0, R0, R5 ;  /* 0x0000000500007221 */ /* 0x000fe40000000000 */
[----:B------:R-:W-:Y:S02]  /*0a70*/  FADD R13, R13, R6 ;  /* 0x000000060d0d7221 */ /* 0x000fe40000000000 */
[----:B------:R-:W-:Y:S02]  /*0a80*/  FADD R2, R2, R7 ;  /* 0x0000000702027221 */ /* 0x000fe40000000000 */
[----:B------:R-:W-:Y:S02]  /*0a90*/  FADD R3, R3, R36 ;  /* 0x0000002403037221 */ /* 0x000fe40000000000 */
[----:B------:R-:W-:-:S02]  /*0aa0*/  FADD R0, R0, R37 ;  /* 0x0000002500007221 */ /* 0x000fc40000000000 */
[----:B------:R-:W-:Y:S02]  /*0ab0*/  FADD R13, R13, R38 ;  /* 0x000000260d0d7221 */ /* 0x000fe40000000000 */
[----:B------:R-:W-:Y:S02]  /*0ac0*/  FADD R2, R2, R39 ;  /* 0x0000002702027221 */ /* 0x000fe40000000000 */
[----:B---3--:R-:W-:Y:S02]  /*0ad0*/  FADD R8, R3, R8 ;  /* 0x0000000803087221 */ /* 0x008fe40000000000 */
[----:B------:R-:W-:Y:S02]  /*0ae0*/  FADD R9, R0, R9 ;  /* 0x0000000900097221 */ /* 0x000fe40000000000 */
[----:B------:R-:W-:Y:S02]  /*0af0*/  FADD R10, R13, R10 ;  /* 0x0000000a0d0a7221 */ /* 0x000fe40000000000 */
[----:B------:R-:W-:-:S05]  /*0b00*/  FADD R11, R2, R11 ;  /* 0x0000000b020b7221 */ /* 0x000fca0000000000 */
[----:B------:R-:W-:Y:S01]  /*0b10*/  STG.E.128 [R18.64+0x800], R8 ;  /* 0x0008000812007986 */ /* 0x000fe2000c101d24 */
[----:B------:R-:W-:Y:S05]  /*0b20*/  EXIT ;  /* 0x000000000000794d */ /* 0x000fea0003800000 */
.L_x_2:
[----:B------:R-:W-:-:S00]  /*0b30*/  BRA `(.L_x_2) ;  /* 0xfffffff000007947 */ /* 0x000fc0000383ffff */
[----:B------:R-:W-:-:S00]  /*0b40*/  NOP ;  /* 0x0000000000007918 */ /* 0x000fc00000000000 */
        /* <DEDUP_REMOVED lines=11> */
.L_x_3:


//--------------------- .nv.global.init           --------------------------
	.section	.nv.global.init,"aw",@progbits
.nv.global.init:
	.type		assertFunc_0,@object
	.size		assertFunc_0,(assertMessage_0 - assertFunc_0)
assertFunc_0:
        /*0000*/ 	.byte	0x5f, 0x63, 0x61, 0x6c, 0x6c, 0x5f, 0x77, 0x69, 0x74, 0x68, 0x5f, 0x66, 0x72, 0x61, 0x6d, 0x65
        /*0010*/ 	.byte	0x73, 0x5f, 0x72, 0x65, 0x6d, 0x6f, 0x76, 0x65, 0x64
	.type		assertMessage_0,@object
	.size		assertMessage_0,(assertFile_0 - assertMessage_0)
assertMessage_0:
        /*0019*/ 	.byte	0x69, 0x6e, 0x64, 0x65, 0x78, 0x20, 0x6f, 0x75, 0x74, 0x20, 0x6f, 0x66, 0x20, 0x62, 0x6f, 0x75
        /*0029*/ 	.byte	0x6e, 0x64, 0x73, 0x3a, 0x20, 0x30, 0x20, 0x3c, 0x3d, 0x20, 0x74, 0x6d, 0x70, 0x33, 0x20, 0x3c
        /*0039*/ 	.byte	0x20, 0x32, 0x30, 0x34, 0x38
	.type		assertFile_0,@object
	.size		assertFile_0,(.L_1 - assertFile_0)
assertFile_0:
        /*003e*/ 	.byte	0x3c, 0x66, 0x72, 0x6f, 0x7a, 0x65, 0x6e, 0x20, 0x69, 0x6d, 0x70, 0x6f, 0x72, 0x74, 0x6c, 0x69
        /*004e*/ 	.byte	0x62, 0x2e, 0x5f, 0x62, 0x6f, 0x6f, 0x74, 0x73, 0x74, 0x72, 0x61, 0x70, 0x5f, 0x65, 0x78, 0x74
        /*005e*/ 	.byte	0x65, 0x72, 0x6e, 0x61, 0x6c, 0x3e
.L_1:


//--------------------- SYMBOLS --------------------------

	.type		__assertfail,@function
